	.headerflags	@"EF_CUDA_TEXMODE_UNIFIED EF_CUDA_64BIT_ADDRESS EF_CUDA_ACCELERATORS EF_CUDA_SM90 EF_CUDA_VIRTUAL_SM(EF_CUDA_SM90)"
	.elftype	@"ET_EXEC"


//--------------------- .nv.info                  --------------------------
	.section	.nv.info,"",@"SHT_CUDA_INFO"
	.align	4


	//----- nvinfo : EIATTR_REGCOUNT
	.align		4
        /*0000*/ 	.byte	0x04, 0x2f
        /*0002*/ 	.short	(.L_5 - .L_4)
	.align		4
.L_4:
        /*0004*/ 	.word	index@(triton_red_fused__to_copy_add_embedding_mean_mul_pow_rsqrt_0)
        /*0008*/ 	.word	0x00000020


	//----- nvinfo : EIATTR_MIN_STACK_SIZE
	.align		4
.L_5:
        /*000c*/ 	.byte	0x04, 0x12
        /*000e*/ 	.short	(.L_7 - .L_6)
	.align		4
.L_6:
        /*0010*/ 	.word	index@(triton_red_fused__to_copy_add_embedding_mean_mul_pow_rsqrt_0)
        /*0014*/ 	.word	0x00000000


	//----- nvinfo : EIATTR_FRAME_SIZE
	.align		4
.L_7:
        /*0018*/ 	.byte	0x04, 0x11
        /*001a*/ 	.short	(.L_9 - .L_8)
	.align		4
.L_8:
        /*001c*/ 	.word	index@(triton_red_fused__to_copy_add_embedding_mean_mul_pow_rsqrt_0)
        /*0020*/ 	.word	0x00000000


	//----- nvinfo : EIATTR_MIN_STACK_SIZE
	.align		4
.L_9:
        /*0024*/ 	.byte	0x04, 0x12
        /*0026*/ 	.short	(.L_11 - .L_10)
	.align		4
.L_10:
        /*0028*/ 	.word	index@(triton_red_fused__to_copy_add_embedding_mean_mul_pow_rsqrt_0)
        /*002c*/ 	.word	0x00000000
.L_11:


//--------------------- .nv.info.triton_red_fused__to_copy_add_embedding_mean_mul_pow_rsqrt_0 --------------------------
	.section	.nv.info.triton_red_fused__to_copy_add_embedding_mean_mul_pow_rsqrt_0,"",@"SHT_CUDA_INFO"
	.sectionflags	@""
	.align	4


	//----- nvinfo : EIATTR_CUDA_API_VERSION
	.align		4
        /*0000*/ 	.byte	0x04, 0x37
        /*0002*/ 	.short	(.L_13 - .L_12)
.L_12:
        /*0004*/ 	.word	0x0000007c


	//----- nvinfo : EIATTR_KPARAM_INFO
	.align		4
.L_13:
        /*0008*/ 	.byte	0x04, 0x17
        /*000a*/ 	.short	(.L_15 - .L_14)
.L_14:
        /*000c*/ 	.word	0x00000000
        /*0010*/ 	.short	0x0008
        /*0012*/ 	.short	0x0038
        /*0014*/ 	.byte	0x00, 0xf4, 0x21, 0x00


	//----- nvinfo : EIATTR_KPARAM_INFO
	.align		4
.L_15:
        /*0018*/ 	.byte	0x04, 0x17
        /*001a*/ 	.short	(.L_17 - .L_16)
.L_16:
        /*001c*/ 	.word	0x00000000
        /*0020*/ 	.short	0x0007
        /*0022*/ 	.short	0x0034
        /*0024*/ 	.byte	0x00, 0xf0, 0x11, 0x00


	//----- nvinfo : EIATTR_KPARAM_INFO
	.align		4
.L_17:
        /*0028*/ 	.byte	0x04, 0x17
        /*002a*/ 	.short	(.L_19 - .L_18)
.L_18:
        /*002c*/ 	.word	0x00000000
        /*0030*/ 	.short	0x0006
        /*0032*/ 	.short	0x0030
        /*0034*/ 	.byte	0x00, 0xf0, 0x11, 0x00


	//----- nvinfo : EIATTR_KPARAM_INFO
	.align		4
.L_19:
        /*0038*/ 	.byte	0x04, 0x17
        /*003a*/ 	.short	(.L_21 - .L_20)
.L_20:
        /*003c*/ 	.word	0x00000000
        /*0040*/ 	.short	0x0005
        /*0042*/ 	.short	0x0028
        /*0044*/ 	.byte	0x00, 0xf4, 0x21, 0x00


	//----- nvinfo : EIATTR_KPARAM_INFO
	.align		4
.L_21:
        /*0048*/ 	.byte	0x04, 0x17
        /*004a*/ 	.short	(.L_23 - .L_22)
.L_22:
        /*004c*/ 	.word	0x00000000
        /*0050*/ 	.short	0x0004
        /*0052*/ 	.short	0x0020
        /*0054*/ 	.byte	0x00, 0xf4, 0x21, 0x00


	//----- nvinfo : EIATTR_KPARAM_INFO
	.align		4
.L_23:
        /*0058*/ 	.byte	0x04, 0x17
        /*005a*/ 	.short	(.L_25 - .L_24)
.L_24:
        /*005c*/ 	.word	0x00000000
        /*0060*/ 	.short	0x0003
        /*0062*/ 	.short	0x0018
        /*0064*/ 	.byte	0x00, 0xf4, 0x21, 0x00


	//----- nvinfo : EIATTR_KPARAM_INFO
	.align		4
.L_25:
        /*0068*/ 	.byte	0x04, 0x17
        /*006a*/ 	.short	(.L_27 - .L_26)
.L_26:
        /*006c*/ 	.word	0x00000000
        /*0070*/ 	.short	0x0002
        /*0072*/ 	.short	0x0010
        /*0074*/ 	.byte	0x00, 0xf4, 0x21, 0x00


	//----- nvinfo : EIATTR_KPARAM_INFO
	.align		4
.L_27:
        /*0078*/ 	.byte	0x04, 0x17
        /*007a*/ 	.short	(.L_29 - .L_28)
.L_28:
        /*007c*/ 	.word	0x00000000
        /*0080*/ 	.short	0x0001
        /*0082*/ 	.short	0x0008
        /*0084*/ 	.byte	0x00, 0xf4, 0x21, 0x00


	//----- nvinfo : EIATTR_KPARAM_INFO
	.align		4
.L_29:
        /*0088*/ 	.byte	0x04, 0x17
        /*008a*/ 	.short	(.L_31 - .L_30)
.L_30:
        /*008c*/ 	.word	0x00000000
        /*0090*/ 	.short	0x0000
        /*0092*/ 	.short	0x0000
        /*0094*/ 	.byte	0x00, 0xf4, 0x21, 0x00


	//----- nvinfo : EIATTR_SPARSE_MMA_MASK
	.align		4
.L_31:
        /*0098*/ 	.byte	0x03, 0x50
        /*009a*/ 	.short	0x0000


	//----- nvinfo : EIATTR_MAXREG_COUNT
	.align		4
        /*009c*/ 	.byte	0x03, 0x1b
        /*009e*/ 	.short	0x0080


	//----- nvinfo : EIATTR_EXTERNS
	.align		4
        /*00a0*/ 	.byte	0x04, 0x0f
        /*00a2*/ 	.short	(.L_33 - .L_32)


	//   ....[0]....
	.align		4
.L_32:
        /*00a4*/ 	.word	index@(__assertfail)


	//----- nvinfo : EIATTR_COOP_GROUP_MASK_REGIDS
	.align		4
.L_33:
        /*00a8*/ 	.byte	0x04, 0x29
        /*00aa*/ 	.short	(.L_35 - .L_34)


	//   ....[0]....
.L_34:
        /*00ac*/ 	.word	0xffffffff


	//   ....[1]....
        /*00b0*/ 	.word	0xffffffff


	//   ....[2]....
        /*00b4*/ 	.word	0xffffffff


	//   ....[3]....
        /*00b8*/ 	.word	0xffffffff


	//   ....[4]....
        /*00bc*/ 	.word	0xffffffff


	//   ....[5]....
        /*00c0*/ 	.word	0xffffffff


	//   ....[6]....
        /*00c4*/ 	.word	0xffffffff


	//----- nvinfo : EIATTR_COOP_GROUP_INSTR_OFFSETS
	.align		4
.L_35:
        /*00c8*/ 	.byte	0x04, 0x28
        /*00ca*/ 	.short	(.L_37 - .L_36)


	//   ....[0]....
.L_36:
        /*00cc*/ 	.word	0x00000840


	//   ....[1]....
        /*00d0*/ 	.word	0x00000890


	//   ....[2]....
        /*00d4*/ 	.word	0x000008b0


	//   ....[3]....
        /*00d8*/ 	.word	0x000008e0


	//   ....[4]....
        /*00dc*/ 	.word	0x00000910


	//   ....[5]....
        /*00e0*/ 	.word	0x00000980


	//   ....[6]....
        /*00e4*/ 	.word	0x000009b0


	//----- nvinfo : EIATTR_SYSCALL_OFFSETS
	.align		4
.L_37:
        /*00e8*/ 	.byte	0x04, 0x46
        /*00ea*/ 	.short	(.L_39 - .L_38)


	//   ....[0]....
.L_38:
        /*00ec*/ 	.word	0x00000e80


	//----- nvinfo : EIATTR_EXIT_INSTR_OFFSETS
	.align		4
.L_39:
        /*00f0*/ 	.byte	0x04, 0x1c
        /*00f2*/ 	.short	(.L_41 - .L_40)


	//   ....[0]....
.L_40:
        /*00f4*/ 	.word	0x00000d80


	//----- nvinfo : EIATTR_REQNTID
	.align		4
.L_41:
        /*00f8*/ 	.byte	0x04, 0x10
        /*00fa*/ 	.short	(.L_43 - .L_42)
.L_42:
        /*00fc*/ 	.word	0x00000200
        /*0100*/ 	.word	0x00000001
        /*0104*/ 	.word	0x00000001


	//----- nvinfo : EIATTR_CBANK_PARAM_SIZE
	.align		4
.L_43:
        /*0108*/ 	.byte	0x03, 0x19
        /*010a*/ 	.short	0x0040


	//----- nvinfo : EIATTR_PARAM_CBANK
	.align		4
        /*010c*/ 	.byte	0x04, 0x0a
        /*010e*/ 	.short	(.L_45 - .L_44)
	.align		4
.L_44:
        /*0110*/ 	.word	index@(.nv.constant0.triton_red_fused__to_copy_add_embedding_mean_mul_pow_rsqrt_0)
        /*0114*/ 	.short	0x0210
        /*0116*/ 	.short	0x0040


	//----- nvinfo : EIATTR_SW_WAR
	.align		4
.L_45:
        /*0118*/ 	.byte	0x04, 0x36
        /*011a*/ 	.short	(.L_47 - .L_46)
.L_46:
        /*011c*/ 	.word	0x00000008
.L_47:


//--------------------- .nv.callgraph             --------------------------
	.section	.nv.callgraph,"",@"SHT_CUDA_CALLGRAPH"
	.align	4
	.sectionentsize	8
	.align		4
        /*0000*/ 	.word	0x00000000
	.align		4
        /*0004*/ 	.word	0xffffffff
	.align		4
        /*0008*/ 	.word	index@(triton_red_fused__to_copy_add_embedding_mean_mul_pow_rsqrt_0)
	.align		4
        /*000c*/ 	.word	index@(__assertfail)
	.align		4
        /*0010*/ 	.word	0x00000000
	.align		4
        /*0014*/ 	.word	0xfffffffe
	.align		4
        /*0018*/ 	.word	0x00000000
	.align		4
        /*001c*/ 	.word	0xfffffffd
	.align		4
        /*0020*/ 	.word	0x00000000
	.align		4
        /*0024*/ 	.word	0xfffffffc


//--------------------- .nv.constant4             --------------------------
	.section	.nv.constant4,"a",@progbits
	.align	8
	.align		8
.nv.constant4:
        /*0000*/ 	.dword	__assertfail
	.align		8
        /*0008*/ 	.dword	assertFunc_0
	.align		8
        /*0010*/ 	.dword	assertFile_0
	.align		8
        /*0018*/ 	.dword	assertMessage_0
	.align		8
        /*0020*/ 	.dword	_$_str


//--------------------- .text.triton_red_fused__to_copy_add_embedding_mean_mul_pow_rsqrt_0 --------------------------
	.section	.text.triton_red_fused__to_copy_add_embedding_mean_mul_pow_rsqrt_0,"ax",@progbits
	.sectionflags	@"SHF_BARRIERS=1"
	.align	128
        .global         triton_red_fused__to_copy_add_embedding_mean_mul_pow_rsqrt_0
        .type           triton_red_fused__to_copy_add_embedding_mean_mul_pow_rsqrt_0,@function
        .size           triton_red_fused__to_copy_add_embedding_mean_mul_pow_rsqrt_0,(.L_x_5 - triton_red_fused__to_copy_add_embedding_mean_mul_pow_rsqrt_0)
        .other          triton_red_fused__to_copy_add_embedding_mean_mul_pow_rsqrt_0,@"STO_CUDA_ENTRY STV_DEFAULT"
triton_red_fused__to_copy_add_embedding_mean_mul_pow_rsqrt_0:
.text.triton_red_fused__to_copy_add_embedding_mean_mul_pow_rsqrt_0:
[----:B------:R-:W0:Y:S01]  /*0000*/  LDC R1, c[0x0][0x28] ;  /* 0x00000a00ff017b82 */ /* 0x000e220000000800 */
[----:B------:R-:W1:Y:S07]  /*0010*/  S2R R11, SR_CTAID.X ;  /* 0x00000000000b7919 */ /* 0x000e6e0000002500 */
[----:B------:R-:W2:Y:S01]  /*0020*/  LDC.64 R16, c[0x0][0x218] ;  /* 0x00008600ff107b82 */ /* 0x000ea20000000a00 */
[----:B------:R-:W-:Y:S01]  /*0030*/  ULDC UR4, c[0x0][0x240] ;  /* 0x0000900000047ab9 */ /* 0x000fe20000000800 */
[----:B------:R-:W-:-:S02]  /*0040*/  CS2R R12, SRZ ;  /* 0x00000000000c7805 */ /* 0x000fc4000001ff00 */
[----:B------:R-:W-:Y:S01]  /*0050*/  CS2R R8, SRZ ;  /* 0x0000000000087805 */ /* 0x000fe2000001ff00 */
[----:B------:R-:W-:Y:S01]  /*0060*/  ULDC.64 UR6, c[0x0][0x208] ;  /* 0x0000820000067ab9 */ /* 0x000fe20000000a00 */
[----:B-1----:R-:W-:-:S04]  /*0070*/  IMAD.SHL.U32 R11, R11, 0x4, RZ ;  /* 0x000000040b0b7824 */ /* 0x002fc800078e00ff */
[C---:B------:R-:W-:Y:S01]  /*0080*/  VIADD R0, R11.reuse, 0x1 ;  /* 0x000000010b007836 */ /* 0x040fe20000000000 */
[C---:B------:R-:W-:Y:S01]  /*0090*/  ISETP.GE.AND P0, PT, R11.reuse, UR4, PT ;  /* 0x000000040b007c0c */ /* 0x040fe2000bf06270 */
[C---:B------:R-:W-:Y:S02]  /*00a0*/  VIADD R20, R11.reuse, 0x2 ;  /* 0x000000020b147836 */ /* 0x040fe40000000000 */
[C---:B--2---:R-:W-:Y:S01]  /*00b0*/  IMAD.WIDE R18, R11.reuse, 0x8, R16 ;  /* 0x000000080b127825 */ /* 0x044fe200078e0210 */
[----:B------:R-:W-:Y:S02]  /*00c0*/  ISETP.GE.AND P1, PT, R0, UR4, PT ;  /* 0x0000000400007c0c */ /* 0x000fe4000bf26270 */
[----:B------:R-:W-:Y:S01]  /*00d0*/  ISETP.GE.AND P2, PT, R20, UR4, PT ;  /* 0x0000000414007c0c */ /* 0x000fe2000bf46270 */
[----:B------:R-:W-:Y:S01]  /*00e0*/  VIADD R14, R11, 0x3 ;  /* 0x000000030b0e7836 */ /* 0x000fe20000000000 */
[----:B------:R-:W-:-:S05]  /*00f0*/  CS2R R4, SRZ ;  /* 0x0000000000047805 */ /* 0x000fca000001ff00 */
[----:B------:R-:W2:Y:S04]  /*0100*/  @!P0 LDG.E.EL.64 R8, desc[UR6][R18.64] ;  /* 0x0000000612088981 */ /* 0x000ea8000c2e1b00 */
[----:B------:R-:W3:Y:S01]  /*0110*/  @!P1 LDG.E.EL.64 R12, desc[UR6][R18.64+0x8] ;  /* 0x00000806120c9981 */ /* 0x000ee2000c2e1b00 */
[----:B------:R-:W-:Y:S02]  /*0120*/  ISETP.GE.AND P0, PT, R14, UR4, PT ;  /* 0x000000040e007c0c */ /* 0x000fe4000bf06270 */
[----:B------:R-:W-:Y:S01]  /*0130*/  CS2R R6, SRZ ;  /* 0x0000000000067805 */ /* 0x000fe2000001ff00 */
[----:B------:R-:W4:Y:S01]  /*0140*/  @!P2 LDG.E.EL.64 R4, desc[UR6][R18.64+0x10] ;  /* 0x000010061204a981 */ /* 0x000f22000c2e1b00 */
[----:B------:R-:W1:Y:S09]  /*0150*/  S2R R10, SR_TID.X ;  /* 0x00000000000a7919 */ /* 0x000e720000002100 */
[----:B------:R1:W4:Y:S01]  /*0160*/  @!P0 LDG.E.EL.64 R6, desc[UR6][R18.64+0x18] ;  /* 0x0000180612068981 */ /* 0x000322000c2e1b00 */
[----:B------:R-:W-:-:S02]  /*0170*/  CS2R R2, SRZ ;  /* 0x0000000000027805 */ /* 0x000fc4000001ff00 */
[----:B01----:R-:W-:-:S04]  /*0180*/  SHF.R.U32.HI R0, RZ, 0x7, R10 ;  /* 0x00000007ff007819 */ /* 0x003fc8000001160a */
[----:B------:R-:W-:-:S04]  /*0190*/  SGXT.U32 R0, R0, 0x2 ;  /* 0x000000020000781a */ /* 0x000fc80000000000 */
[----:B------:R-:W-:-:S04]  /*01a0*/  LOP3.LUT R0, R0, R11, RZ, 0xfc, !PT ;  /* 0x0000000b00007212 */ /* 0x000fc800078efcff */
[C---:B------:R-:W-:Y:S01]  /*01b0*/  ISETP.GE.AND P4, PT, R0.reuse, UR4, PT ;  /* 0x0000000400007c0c */ /* 0x040fe2000bf86270 */
[----:B------:R-:W-:-:S12]  /*01c0*/  IMAD.WIDE R16, R0, 0x8, R16 ;  /* 0x0000000800107825 */ /* 0x000fd800078e0210 */
[----:B------:R0:W5:Y:S01]  /*01d0*/  @!P4 LDG.E.EL.64 R2, desc[UR6][R16.64] ;  /* 0x000000061002c981 */ /* 0x000162000c2e1b00 */
[----:B--2---:R-:W-:Y:S02]  /*01e0*/  IADD3 R15, P3, R8, 0x1f500, RZ ;  /* 0x0001f500080f7810 */ /* 0x004fe40007f7e0ff */
[----:B---3--:R-:W-:Y:S02]  /*01f0*/  IADD3 R21, P2, R12, 0x1f500, RZ ;  /* 0x0001f5000c157810 */ /* 0x008fe40007f5e0ff */
[----:B------:R-:W-:Y:S01]  /*0200*/  ISETP.GE.AND P1, PT, R9, RZ, PT ;  /* 0x000000ff0900720c */ /* 0x000fe20003f26270 */
[----:B------:R-:W-:Y:S01]  /*0210*/  IMAD.X R19, RZ, RZ, R9, P3 ;  /* 0x000000ffff137224 */ /* 0x000fe200018e0609 */
[----:B------:R-:W-:Y:S01]  /*0220*/  ISETP.GE.AND P0, PT, R13, RZ, PT ;  /* 0x000000ff0d00720c */ /* 0x000fe20003f06270 */
[----:B------:R-:W-:Y:S01]  /*0230*/  IMAD.X R23, RZ, RZ, R13, P2 ;  /* 0x000000ffff177224 */ /* 0x000fe200010e060d */
[----:B------:R-:W-:Y:S02]  /*0240*/  SEL R15, R15, R8, !P1 ;  /* 0x000000080f0f7207 */ /* 0x000fe40004800000 */
[----:B------:R-:W-:-:S02]  /*0250*/  SEL R8, R21, R12, !P0 ;  /* 0x0000000c15087207 */ /* 0x000fc40004000000 */
[----:B------:R-:W-:Y:S02]  /*0260*/  SEL R12, R23, R13, !P0 ;  /* 0x0000000d170c7207 */ /* 0x000fe40004000000 */
[----:B------:R-:W-:Y:S02]  /*0270*/  SEL R9, R19, R9, !P1 ;  /* 0x0000000913097207 */ /* 0x000fe40004800000 */
[----:B------:R-:W-:Y:S02]  /*0280*/  ISETP.GT.U32.AND P2, PT, R15, 0x1f4ff, PT ;  /* 0x0001f4ff0f00780c */ /* 0x000fe40003f44070 */
[----:B----4-:R-:W-:Y:S02]  /*0290*/  IADD3 R13, P0, R4, 0x1f500, RZ ;  /* 0x0001f500040d7810 */ /* 0x010fe40007f1e0ff */
[----:B------:R-:W-:Y:S02]  /*02a0*/  ISETP.GT.U32.AND.EX P2, PT, R9, RZ, PT, P2 ;  /* 0x000000ff0900720c */ /* 0x000fe40003f44120 */
[----:B------:R-:W-:Y:S01]  /*02b0*/  ISETP.GE.AND P1, PT, R5, RZ, PT ;  /* 0x000000ff0500720c */ /* 0x000fe20003f26270 */
[----:B------:R-:W-:Y:S01]  /*02c0*/  IMAD.X R9, RZ, RZ, R5, P0 ;  /* 0x000000ffff097224 */ /* 0x000fe200000e0605 */
[----:B------:R-:W-:-:S02]  /*02d0*/  IADD3 R15, P0, R6, 0x1f500, RZ ;  /* 0x0001f500060f7810 */ /* 0x000fc40007f1e0ff */
[----:B------:R-:W-:Y:S02]  /*02e0*/  ISETP.GT.U32.AND P3, PT, R8, 0x1f4ff, PT ;  /* 0x0001f4ff0800780c */ /* 0x000fe40003f64070 */
[----:B------:R-:W-:Y:S02]  /*02f0*/  SEL R8, R13, R4, !P1 ;  /* 0x000000040d087207 */ /* 0x000fe40004800000 */
[----:B------:R-:W-:Y:S01]  /*0300*/  SEL R5, R9, R5, !P1 ;  /* 0x0000000509057207 */ /* 0x000fe20004800000 */
[----:B------:R-:W-:Y:S01]  /*0310*/  IMAD.X R9, RZ, RZ, R7, P0 ;  /* 0x000000ffff097224 */ /* 0x000fe200000e0607 */
[----:B------:R-:W-:Y:S02]  /*0320*/  ISETP.GE.AND P5, PT, R7, RZ, PT ;  /* 0x000000ff0700720c */ /* 0x000fe40003fa6270 */
[----:B------:R-:W-:Y:S01]  /*0330*/  ISETP.GT.U32.AND P0, PT, R8, 0x1f4ff, PT ;  /* 0x0001f4ff0800780c */ /* 0x000fe20003f04070 */
[----:B------:R-:W-:Y:S01]  /*0340*/  VIADD R8, R11, 0x1 ;  /* 0x000000010b087836 */ /* 0x000fe20000000000 */
[----:B------:R-:W-:-:S02]  /*0350*/  ISETP.GT.U32.AND.EX P3, PT, R12, RZ, PT, P3 ;  /* 0x000000ff0c00720c */ /* 0x000fc40003f64130 */
[----:B------:R-:W-:Y:S02]  /*0360*/  SEL R4, R15, R6, !P5 ;  /* 0x000000060f047207 */ /* 0x000fe40006800000 */
[----:B------:R-:W-:Y:S02]  /*0370*/  ISETP.LT.AND P2, PT, R11, UR4, P2 ;  /* 0x000000040b007c0c */ /* 0x000fe40009741270 */
[----:B------:R-:W-:Y:S02]  /*0380*/  ISETP.LT.AND P3, PT, R8, UR4, P3 ;  /* 0x0000000408007c0c */ /* 0x000fe40009f61270 */
[----:B------:R-:W-:Y:S02]  /*0390*/  SEL R6, R9, R7, !P5 ;  /* 0x0000000709067207 */ /* 0x000fe40006800000 */
[----:B------:R-:W-:Y:S02]  /*03a0*/  ISETP.GT.U32.AND P1, PT, R4, 0x1f4ff, PT ;  /* 0x0001f4ff0400780c */ /* 0x000fe40003f24070 */
[----:B------:R-:W-:-:S02]  /*03b0*/  ISETP.GT.U32.AND.EX P0, PT, R5, RZ, PT, P0 ;  /* 0x000000ff0500720c */ /* 0x000fc40003f04100 */
[----:B------:R-:W-:Y:S02]  /*03c0*/  SEL R4, RZ, 0x1, !P2 ;  /* 0x00000001ff047807 */ /* 0x000fe40005000000 */
[----:B------:R-:W-:Y:S02]  /*03d0*/  SEL R5, RZ, 0x1fffe, !P3 ;  /* 0x0001fffeff057807 */ /* 0x000fe40005800000 */
[----:B------:R-:W-:Y:S02]  /*03e0*/  ISETP.GT.U32.AND.EX P1, PT, R6, RZ, PT, P1 ;  /* 0x000000ff0600720c */ /* 0x000fe40003f24110 */
[----:B------:R-:W-:Y:S01]  /*03f0*/  ISETP.LT.AND P0, PT, R20, UR4, P0 ;  /* 0x0000000414007c0c */ /* 0x000fe20008701270 */
[----:B------:R-:W-:Y:S01]  /*0400*/  IMAD.IADD R6, R4, 0x1, R5 ;  /* 0x0000000104067824 */ /* 0x000fe200078e0205 */
[----:B------:R-:W-:Y:S02]  /*0410*/  ISETP.LT.AND P1, PT, R14, UR4, P1 ;  /* 0x000000040e007c0c */ /* 0x000fe40008f21270 */
[----:B------:R-:W-:-:S02]  /*0420*/  SEL R4, RZ, 0x4, !P0 ;  /* 0x00000004ff047807 */ /* 0x000fc40004000000 */
[----:B------:R-:W-:Y:S02]  /*0430*/  SEL R5, RZ, 0x7fff8, !P1 ;  /* 0x0007fff8ff057807 */ /* 0x000fe40004800000 */
[----:B------:R-:W-:-:S04]  /*0440*/  LOP3.LUT R6, R6, 0x3, RZ, 0xc0, !PT ;  /* 0x0000000306067812 */ /* 0x000fc800078ec0ff */
[----:B------:R-:W-:-:S04]  /*0450*/  IADD3 R4, R6, R5, R4 ;  /* 0x0000000506047210 */ /* 0x000fc80007ffe004 */
[----:B------:R-:W-:-:S13]  /*0460*/  LOP3.LUT P0, RZ, R4, 0xf, RZ, 0xc0, !PT ;  /* 0x0000000f04ff7812 */ /* 0x000fda000780c0ff */
[----:B0-----:R-:W-:Y:S05]  /*0470*/  @P0 BRA `(.L_x_0) ;  /* 0x0000000800440947 */ /* 0x001fea0003800000 */
[C---:B-----5:R-:W-:Y:S01]  /*0480*/  IMAD.SHL.U32 R5, R2.reuse, 0x1000, RZ ;  /* 0x0000100002057824 */ /* 0x060fe200078e00ff */
[----:B------:R-:W-:Y:S01]  /*0490*/  SHF.L.U64.HI R7, R2, 0xc, R3 ;  /* 0x0000000c02077819 */ /* 0x000fe20000010203 */
[----:B------:R-:W-:Y:S01]  /*04a0*/  IMAD.SHL.U32 R12, R10, 0x4, RZ ;  /* 0x000000040a0c7824 */ /* 0x000fe200078e00ff */
[----:B------:R-:W-:Y:S01]  /*04b0*/  ISETP.GE.AND P0, PT, R3, RZ, PT ;  /* 0x000000ff0300720c */ /* 0x000fe20003f06270 */
[----:B------:R-:W-:Y:S01]  /*04c0*/  ULDC.64 UR4, c[0x0][0x220] ;  /* 0x0000880000047ab9 */ /* 0x000fe20000000a00 */
[----:B------:R-:W-:Y:S01]  /*04d0*/  IADD3 R2, P1, R5, 0x1f500000, RZ ;  /* 0x1f50000005027810 */ /* 0x000fe20007f3e0ff */
[----:B------:R-:W-:Y:S01]  /*04e0*/  IMAD.MOV.U32 R20, RZ, RZ, RZ ;  /* 0x000000ffff147224 */ /* 0x000fe200078e00ff */
[----:B------:R-:W-:Y:S01]  /*04f0*/  LOP3.LUT R9, R12, 0x1fc, RZ, 0xc0, !PT ;  /* 0x000001fc0c097812 */ /* 0x000fe200078ec0ff */
[----:B------:R-:W-:Y:S01]  /*0500*/  IMAD.MOV.U32 R17, RZ, RZ, -0x200 ;  /* 0xfffffe00ff117424 */ /* 0x000fe200078e00ff */
[----:B------:R-:W-:Y:S01]  /*0510*/  SEL R3, R2, R5, !P0 ;  /* 0x0000000502037207 */ /* 0x000fe20004000000 */
[----:B------:R-:W-:Y:S01]  /*0520*/  IMAD.X R4, RZ, RZ, R7, P1 ;  /* 0x000000ffff047224 */ /* 0x000fe200008e0607 */
[----:B------:R-:W-:Y:S01]  /*0530*/  LOP3.LUT R5, R10, 0x7f, RZ, 0xc0, !PT ;  /* 0x0000007f0a057812 */ /* 0x000fe200078ec0ff */
[----:B------:R-:W-:Y:S01]  /*0540*/  IMAD.MOV.U32 R18, RZ, RZ, -0x1 ;  /* 0xffffffffff127424 */ /* 0x000fe200078e00ff */
[----:B------:R-:W-:Y:S01]  /*0550*/  LOP3.LUT R11, R11, 0x3, R10, 0xf8, !PT ;  /* 0x000000030b0b7812 */ /* 0x000fe200078ef80a */
[C---:B------:R-:W-:Y:S01]  /*0560*/  IMAD.SHL.U32 R2, R3.reuse, 0x2, RZ ;  /* 0x0000000203027824 */ /* 0x040fe200078e00ff */
[----:B------:R-:W-:Y:S01]  /*0570*/  SEL R4, R4, R7, !P0 ;  /* 0x0000000704047207 */ /* 0x000fe20004000000 */
[----:B------:R-:W-:Y:S01]  /*0580*/  IMAD.MOV.U32 R15, RZ, RZ, RZ ;  /* 0x000000ffff0f7224 */ /* 0x000fe200078e00ff */
[----:B------:R-:W-:Y:S01]  /*0590*/  SHF.R.U32.HI R13, RZ, 0x5, R10 ;  /* 0x00000005ff0d7819 */ /* 0x000fe2000001160a */
[----:B------:R-:W-:Y:S01]  /*05a0*/  IMAD.MOV.U32 R16, RZ, RZ, RZ ;  /* 0x000000ffff107224 */ /* 0x000fe200078e00ff */
[----:B------:R-:W-:Y:S01]  /*05b0*/  SHF.L.U64.HI R3, R3, 0x1, R4 ;  /* 0x0000000103037819 */ /* 0x000fe20000010204 */
[----:B------:R-:W-:Y:S01]  /*05c0*/  IMAD.MOV.U32 R19, RZ, RZ, RZ ;  /* 0x000000ffff137224 */ /* 0x000fe200078e00ff */
[----:B------:R-:W-:Y:S01]  /*05d0*/  LOP3.LUT R14, R10, 0x3, RZ, 0xc0, !PT ;  /* 0x000000030a0e7812 */ /* 0x000fe200078ec0ff */
[----:B------:R-:W-:Y:S01]  /*05e0*/  IMAD R0, R0, 0x1000, R9 ;  /* 0x0000100000007824 */ /* 0x000fe200078e0209 */
[----:B------:R-:W-:Y:S01]  /*05f0*/  LOP3.LUT R8, R10, 0x1ff, RZ, 0xc0, !PT ;  /* 0x000001ff0a087812 */ /* 0x000fe200078ec0ff */
[----:B------:R-:W-:-:S03]  /*0600*/  IMAD.WIDE.U32 R2, R5, 0x8, R2 ;  /* 0x0000000805027825 */ /* 0x000fc600078e0002 */
[----:B------:R-:W-:-:S04]  /*0610*/  IADD3 R4, P0, R2, UR4, RZ ;  /* 0x0000000402047c10 */ /* 0x000fc8000ff1e0ff */
[----:B------:R-:W-:-:S09]  /*0620*/  IADD3.X R5, R3, UR5, RZ, P0, !PT ;  /* 0x0000000503057c10 */ /* 0x000fd200087fe4ff */
.L_x_1:
[----:B------:R-:W-:Y:S01]  /*0630*/  BAR.SYNC.DEFER_BLOCKING 0x0 ;  /* 0x0000000000007b1d */ /* 0x000fe20000010000 */
[----:B0-----:R-:W-:-:S07]  /*0640*/  CS2R R2, SRZ ;  /* 0x0000000000027805 */ /* 0x001fce000001ff00 */
[----:B------:R-:W0:Y:S01]  /*0650*/  LDC.64 R6, c[0x0][0x230] ;  /* 0x00008c00ff067b82 */ /* 0x000e220000000a00 */
[----:B------:R1:W2:Y:S01]  /*0660*/  @!P4 LDG.E.EF.64 R2, desc[UR6][R4.64] ;  /* 0x000000060402c981 */ /* 0x0002a2000c0e1b00 */
[----:B------:R-:W-:-:S04]  /*0670*/  IADD3 R17, P0, R17, 0x200, RZ ;  /* 0x0000020011117810 */ /* 0x000fc80007f1e0ff */
[----:B------:R-:W-:Y:S01]  /*0680*/  LOP3.LUT R21, R0, R17, RZ, 0xfc, !PT ;  /* 0x0000001100157212 */ /* 0x000fe200078efcff */
[----:B------:R-:W-:Y:S01]  /*0690*/  IMAD.X R18, RZ, RZ, R18, P0 ;  /* 0x000000ffff127224 */ /* 0x000fe200000e0612 */
[----:B------:R-:W-:-:S03]  /*06a0*/  ISETP.GE.U32.AND P0, PT, R17, 0xe00, PT ;  /* 0x00000e001100780c */ /* 0x000fc60003f06070 */
[----:B0-----:R-:W-:Y:S01]  /*06b0*/  IMAD.WIDE R6, R21, 0x2, R6 ;  /* 0x0000000215067825 */ /* 0x001fe200078e0206 */
[----:B------:R-:W-:Y:S02]  /*06c0*/  ISETP.GE.U32.AND.EX P0, PT, R18, RZ, PT, P0 ;  /* 0x000000ff1200720c */ /* 0x000fe40003f06100 */
[----:B-1----:R-:W-:-:S05]  /*06d0*/  IADD3 R4, P1, R4, 0x400, RZ ;  /* 0x0000040004047810 */ /* 0x002fca0007f3e0ff */
[----:B------:R-:W-:Y:S02]  /*06e0*/  IMAD.X R5, RZ, RZ, R5, P1 ;  /* 0x000000ffff057224 */ /* 0x000fe400008e0605 */
[----:B--2---:R-:W-:Y:S01]  /*06f0*/  HADD2.F32 R21, -RZ, R2.H0_H0 ;  /* 0x20000002ff157230 */ /* 0x004fe20000004100 */
[----:B------:R0:W-:Y:S01]  /*0700*/  @!P4 STG.E.64 desc[UR6][R6.64], R2 ;  /* 0x000000020600c986 */ /* 0x0001e2000c101b06 */
[----:B------:R-:W-:Y:S02]  /*0710*/  HADD2.F32 R22, -RZ, R2.H1_H1 ;  /* 0x30000002ff167230 */ /* 0x000fe40000004100 */
[----:B------:R-:W-:Y:S02]  /*0720*/  HADD2.F32 R23, -RZ, R3.H0_H0 ;  /* 0x20000003ff177230 */ /* 0x000fe40000004100 */
[----:B------:R-:W-:Y:S01]  /*0730*/  @!P4 FFMA R20, R21, R21, R20 ;  /* 0x000000151514c223 */ /* 0x000fe20000000014 */
[----:B------:R-:W-:Y:S02]  /*0740*/  HADD2.F32 R24, -RZ, R3.H1_H1 ;  /* 0x30000003ff187230 */ /* 0x000fe40000004100 */
[----:B------:R-:W-:Y:S01]  /*0750*/  @!P4 FFMA R15, R22, R22, R15 ;  /* 0x00000016160fc223 */ /* 0x000fe2000000000f */
[----:B------:R-:W-:-:S02]  /*0760*/  @!P4 FFMA R16, R23, R23, R16 ;  /* 0x000000171710c223 */ /* 0x000fc40000000010 */
[----:B------:R-:W-:Y:S01]  /*0770*/  @!P4 FFMA R19, R24, R24, R19 ;  /* 0x000000181813c223 */ /* 0x000fe20000000013 */
[----:B------:R-:W-:Y:S06]  /*0780*/  @!P0 BRA `(.L_x_1) ;  /* 0xfffffffc00a88947 */ /* 0x000fec000383ffff */
[----:B------:R-:W-:Y:S01]  /*0790*/  FADD R15, R20, R15 ;  /* 0x0000000f140f7221 */ /* 0x000fe20000000000 */
[----:B------:R-:W1:Y:S01]  /*07a0*/  S2UR UR5, SR_CgaCtaId ;  /* 0x00000000000579c3 */ /* 0x000e620000008800 */
[----:B------:R-:W-:Y:S01]  /*07b0*/  LOP3.LUT P0, RZ, R10, 0x1f, RZ, 0xc0, !PT ;  /* 0x0000001f0aff7812 */ /* 0x000fe2000780c0ff */
[----:B------:R-:W-:Y:S01]  /*07c0*/  UMOV UR4, 0x400 ;  /* 0x0000040000047882 */ /* 0x000fe20000000000 */
[----:B------:R-:W-:Y:S01]  /*07d0*/  FADD R16, R16, R15 ;  /* 0x0000000f10107221 */ /* 0x000fe20000000000 */
[----:B------:R-:W-:Y:S02]  /*07e0*/  SHF.R.U32.HI R15, RZ, 0x7, R10 ;  /* 0x00000007ff0f7819 */ /* 0x000fe4000001160a */
[----:B------:R-:W-:Y:S01]  /*07f0*/  LOP3.LUT R13, R13, 0x3, RZ, 0xc0, !PT ;  /* 0x000000030d0d7812 */ /* 0x000fe200078ec0ff */
[----:B------:R-:W-:Y:S01]  /*0800*/  FADD R16, R19, R16 ;  /* 0x0000001013107221 */ /* 0x000fe20000000000 */
[----:B------:R-:W-:Y:S01]  /*0810*/  SGXT.U32 R15, R15, 0x2 ;  /* 0x000000020f0f781a */ /* 0x000fe20000000000 */
[----:B------:R-:W-:Y:S01]  /*0820*/  IMAD.MOV.U32 R19, RZ, RZ, -0x200 ;  /* 0xfffffe00ff137424 */ /* 0x000fe200078e00ff */
[----:B------:R-:W-:-:S02]  /*0830*/  ISETP.GE.AND P1, PT, R10, 0x10, PT ;  /* 0x000000100a00780c */ /* 0x000fc40003f26270 */
[----:B0-----:R-:W0:Y:S01]  /*0840*/  SHFL.BFLY PT, R3, R16, 0x10, 0x1f ;  /* 0x0e001f0010037f89 */ /* 0x001e2200000e0000 */
[----:B-1----:R-:W-:-:S03]  /*0850*/  UPRMT UR4, UR5, 0x654, UR4 ;  /* 0x0000065405047896 */ /* 0x002fc60008000004 */
[----:B------:R-:W-:-:S03]  /*0860*/  ULDC UR5, c[0x0][0x240] ;  /* 0x0000900000057ab9 */ /* 0x000fc60000000800 */
[----:B------:R-:W-:Y:S01]  /*0870*/  LEA R17, R8, UR4, 0x2 ;  /* 0x0000000408117c11 */ /* 0x000fe2000f8e10ff */
[----:B0-----:R-:W-:-:S05]  /*0880*/  FADD R3, R16, R3 ;  /* 0x0000000310037221 */ /* 0x001fca0000000000 */
[----:B------:R-:W0:Y:S02]  /*0890*/  SHFL.BFLY PT, R2, R3, 0x8, 0x1f ;  /* 0x0d001f0003027f89 */ /* 0x000e2400000e0000 */
[----:B0-----:R-:W-:-:S05]  /*08a0*/  FADD R2, R3, R2 ;  /* 0x0000000203027221 */ /* 0x001fca0000000000 */
[----:B------:R-:W0:Y:S02]  /*08b0*/  SHFL.BFLY PT, R5, R2, 0x4, 0x1f ;  /* 0x0c801f0002057f89 */ /* 0x000e2400000e0000 */
[----:B0-----:R-:W-:Y:S01]  /*08c0*/  FADD R5, R2, R5 ;  /* 0x0000000502057221 */ /* 0x001fe20000000000 */
[----:B------:R-:W-:-:S04]  /*08d0*/  IMAD.SHL.U32 R2, R15, 0x10, RZ ;  /* 0x000000100f027824 */ /* 0x000fc800078e00ff */
[----:B------:R-:W0:Y:S01]  /*08e0*/  SHFL.BFLY PT, R4, R5, 0x2, 0x1f ;  /* 0x0c401f0005047f89 */ /* 0x000e2200000e0000 */
[----:B------:R-:W-:Y:S02]  /*08f0*/  IMAD R13, R13, 0x4, R2 ;  /* 0x000000040d0d7824 */ /* 0x000fe400078e0202 */
[----:B0-----:R-:W-:-:S05]  /*0900*/  FADD R4, R5, R4 ;  /* 0x0000000405047221 */ /* 0x001fca0000000000 */
[----:B------:R-:W0:Y:S02]  /*0910*/  SHFL.BFLY PT, R7, R4, 0x1, 0x1f ;  /* 0x0c201f0004077f89 */ /* 0x000e2400000e0000 */
[----:B0-----:R-:W-:-:S05]  /*0920*/  FADD R16, R4, R7 ;  /* 0x0000000704107221 */ /* 0x001fca0000000000 */
[----:B------:R-:W-:Y:S01]  /*0930*/  @!P0 STS [R13+UR4], R16 ;  /* 0x000000100d008988 */ /* 0x000fe20008000804 */
[----:B------:R-:W-:Y:S01]  /*0940*/  BAR.SYNC.DEFER_BLOCKING 0x0 ;  /* 0x0000000000007b1d */ /* 0x000fe20000010000 */
[----:B------:R-:W-:-:S04]  /*0950*/  ISETP.NE.AND P0, PT, R14, RZ, PT ;  /* 0x000000ff0e00720c */ /* 0x000fc80003f05270 */
[----:B------:R-:W-:Y:S01]  /*0960*/  ISETP.LT.AND P0, PT, R10, 0x10, !P0 ;  /* 0x000000100a00780c */ /* 0x000fe20004701270 */
[----:B------:R-:W0:Y:S04]  /*0970*/  @!P1 LDS R6, [R12+UR4] ;  /* 0x000000040c069984 */ /* 0x000e280008000800 */
[----:B0-----:R-:W0:Y:S02]  /*0980*/  SHFL.BFLY PT, R3, R6, 0x2, 0x1f ;  /* 0x0c401f0006037f89 */ /* 0x001e2400000e0000 */
[----:B0-----:R-:W-:Y:S01]  /*0990*/  FADD R3, R6, R3 ;  /* 0x0000000306037221 */ /* 0x001fe20000000000 */
[----:B------:R-:W-:-:S04]  /*09a0*/  LEA R6, R14, UR4, 0x2 ;  /* 0x000000040e067c11 */ /* 0x000fc8000f8e10ff */
[----:B------:R-:W0:Y:S02]  /*09b0*/  SHFL.BFLY PT, R4, R3, 0x1, 0x1f ;  /* 0x0c201f0003047f89 */ /* 0x000e2400000e0000 */
[----:B0-----:R-:W-:Y:S01]  /*09c0*/  FADD R7, R3, R4 ;  /* 0x0000000403077221 */ /* 0x001fe20000000000 */
[----:B------:R-:W-:-:S04]  /*09d0*/  VIADD R4, R2, UR4 ;  /* 0x0000000402047c36 */ /* 0x000fc80008000000 */
[----:B------:R0:W-:Y:S01]  /*09e0*/  @P0 STS [R12+UR4], R7 ;  /* 0x000000070c000988 */ /* 0x0001e20008000804 */
[----:B------:R-:W-:Y:S01]  /*09f0*/  IMAD R16, R15, -0xc, R4 ;  /* 0xfffffff40f107824 */ /* 0x000fe200078e0204 */
[----:B------:R-:W-:Y:S01]  /*0a00*/  BAR.SYNC.DEFER_BLOCKING 0x0 ;  /* 0x0000000000007b1d */ /* 0x000fe20000010000 */
[----:B------:R-:W-:-:S04]  /*0a10*/  LOP3.LUT P0, RZ, R10, 0x1fc, RZ, 0xc0, !PT ;  /* 0x000001fc0aff7812 */ /* 0x000fc8000780c0ff */
[----:B------:R-:W-:-:S03]  /*0a20*/  ISETP.LT.AND P0, PT, R11, UR5, !P0 ;  /* 0x000000050b007c0c */ /* 0x000fc6000c701270 */
[----:B------:R-:W1:Y:S01]  /*0a30*/  LDC.64 R4, c[0x0][0x210] ;  /* 0x00008400ff047b82 */ /* 0x000e620000000a00 */
[----:B0-----:R-:W-:-:S07]  /*0a40*/  IMAD.MOV.U32 R12, RZ, RZ, 0x39800000 ;  /* 0x39800000ff0c7424 */ /* 0x001fce00078e00ff */
[----:B------:R-:W0:Y:S01]  /*0a50*/  LDC.64 R14, c[0x0][0x228] ;  /* 0x00008a00ff0e7b82 */ /* 0x000e220000000a00 */
[----:B------:R2:W3:Y:S07]  /*0a60*/  LDS R13, [R2+UR4] ;  /* 0x00000004020d7984 */ /* 0x0004ee0008000800 */
[----:B------:R-:W-:Y:S01]  /*0a70*/  BAR.SYNC.DEFER_BLOCKING 0x0 ;  /* 0x0000000000007b1d */ /* 0x000fe20000010000 */
[----:B-1----:R-:W-:-:S07]  /*0a80*/  IMAD.WIDE R4, R11, 0x4, R4 ;  /* 0x000000040b047825 */ /* 0x002fce00078e0204 */
[----:B--2---:R-:W1:Y:S01]  /*0a90*/  LDC.64 R2, c[0x0][0x230] ;  /* 0x00008c00ff027b82 */ /* 0x004e620000000a00 */
[----:B0-----:R-:W-:-:S07]  /*0aa0*/  IMAD.WIDE.U32 R14, R8, 0x2, R14 ;  /* 0x00000002080e7825 */ /* 0x001fce00078e000e */
[----:B------:R-:W1:Y:S01]  /*0ab0*/  LDC.64 R10, c[0x0][0x238] ;  /* 0x00008e00ff0a7b82 */ /* 0x000e620000000a00 */
[----:B---3--:R0:W-:Y:S07]  /*0ac0*/  STS [R16], R13 ;  /* 0x0000000d10007388 */ /* 0x0081ee0000000800 */
[----:B------:R-:W-:Y:S01]  /*0ad0*/  BAR.SYNC.DEFER_BLOCKING 0x0 ;  /* 0x0000000000007b1d */ /* 0x000fe20000010000 */
[----:B0-----:R-:W-:-:S05]  /*0ae0*/  LEA R16, R9, UR4, 0x2 ;  /* 0x0000000409107c11 */ /* 0x001fca000f8e10ff */
[----:B------:R-:W0:Y:S02]  /*0af0*/  LDS R6, [R6] ;  /* 0x0000000006067984 */ /* 0x000e240000000800 */
[-C--:B0-----:R-:W-:Y:S01]  /*0b00*/  FFMA R7, R6, R12.reuse, 9.9999997473787516356e-06 ;  /* 0x3727c5ac06077423 */ /* 0x081fe2000000000c */
[----:B------:R-:W-:Y:S01]  /*0b10*/  FFMA R12, R13, R12, 9.9999997473787516356e-06 ;  /* 0x3727c5ac0d0c7423 */ /* 0x000fe2000000000c */
[----:B------:R-:W-:-:S04]  /*0b20*/  IMAD.MOV.U32 R13, RZ, RZ, -0x1 ;  /* 0xffffffffff0d7424 */ /* 0x000fc800078e00ff */
[----:B------:R-:W0:Y:S01]  /*0b30*/  MUFU.RSQ R7, R7 ;  /* 0x0000000700077308 */ /* 0x000e220000001400 */
[----:B------:R-:W-:Y:S07]  /*0b40*/  BAR.SYNC.DEFER_BLOCKING 0x0 ;  /* 0x0000000000007b1d */ /* 0x000fee0000010000 */
[----:B------:R-:W1:Y:S02]  /*0b50*/  MUFU.RSQ R12, R12 ;  /* 0x0000000c000c7308 */ /* 0x000e640000001400 */
[----:B01----:R2:W-:Y:S02]  /*0b60*/  @P0 STG.E desc[UR6][R4.64], R7 ;  /* 0x0000000704000986 */ /* 0x0035e4000c101906 */
.L_x_2:
[----:B0-2---:R0:W2:Y:S01]  /*0b70*/  LDG.E.EL.U16 R4, desc[UR6][R14.64] ;  /* 0x000000060e047981 */ /* 0x0050a2000c2e1500 */
[----:B------:R-:W-:Y:S02]  /*0b80*/  IADD3 R19, P0, R19, 0x200, RZ ;  /* 0x0000020013137810 */ /* 0x000fe40007f1e0ff */
[----:B------:R-:W-:Y:S02]  /*0b90*/  CS2R R8, SRZ ;  /* 0x0000000000087805 */ /* 0x000fe4000001ff00 */
[----:B------:R-:W-:-:S05]  /*0ba0*/  LOP3.LUT R21, R0, R19, RZ, 0xfc, !PT ;  /* 0x0000001300157212 */ /* 0x000fca00078efcff */
[----:B------:R-:W-:-:S05]  /*0bb0*/  IMAD.WIDE R22, R21, 0x2, R2 ;  /* 0x0000000215167825 */ /* 0x000fca00078e0202 */
[----:B------:R-:W3:Y:S01]  /*0bc0*/  @!P4 LDG.E.EF.64 R8, desc[UR6][R22.64] ;  /* 0x000000061608c981 */ /* 0x000ee2000c0e1b00 */
[----:B------:R-:W-:Y:S01]  /*0bd0*/  IMAD.X R13, RZ, RZ, R13, P0 ;  /* 0x000000ffff0d7224 */ /* 0x000fe200000e060d */
[----:B------:R-:W-:Y:S01]  /*0be0*/  BAR.SYNC.DEFER_BLOCKING 0x0 ;  /* 0x0000000000007b1d */ /* 0x000fe20000010000 */
[----:B------:R-:W-:Y:S02]  /*0bf0*/  ISETP.GE.U32.AND P0, PT, R19, 0xe00, PT ;  /* 0x00000e001300780c */ /* 0x000fe40003f06070 */
[----:B0-----:R-:W-:Y:S02]  /*0c00*/  IADD3 R14, P1, R14, 0x400, RZ ;  /* 0x000004000e0e7810 */ /* 0x001fe40007f3e0ff */
[----:B------:R-:W-:-:S03]  /*0c10*/  ISETP.GE.U32.AND.EX P0, PT, R13, RZ, PT, P0 ;  /* 0x000000ff0d00720c */ /* 0x000fc60003f06100 */
[----:B------:R-:W-:Y:S02]  /*0c20*/  IMAD.X R15, RZ, RZ, R15, P1 ;  /* 0x000000ffff0f7224 */ /* 0x000fe400008e060f */
[----:B--2---:R-:W-:-:S05]  /*0c30*/  HADD2.F32 R20, -RZ, R4.H0_H0 ;  /* 0x20000004ff147230 */ /* 0x004fca0000004100 */
[----:B------:R-:W-:Y:S01]  /*0c40*/  STS [R17], R20 ;  /* 0x0000001411007388 */ /* 0x000fe20000000800 */
[----:B------:R-:W-:Y:S01]  /*0c50*/  BAR.SYNC.DEFER_BLOCKING 0x0 ;  /* 0x0000000000007b1d */ /* 0x000fe20000010000 */
[----:B---3--:R-:W-:Y:S02]  /*0c60*/  HADD2.F32 R25, -RZ, R8.H0_H0 ;  /* 0x20000008ff197230 */ /* 0x008fe40000004100 */
[----:B------:R-:W-:Y:S02]  /*0c70*/  HADD2.F32 R27, -RZ, R8.H1_H1 ;  /* 0x30000008ff1b7230 */ /* 0x000fe40000004100 */
[----:B------:R-:W-:Y:S02]  /*0c80*/  HADD2.F32 R29, -RZ, R9.H0_H0 ;  /* 0x20000009ff1d7230 */ /* 0x000fe40000004100 */
[C---:B------:R-:W-:Y:S01]  /*0c90*/  FMUL R25, R12.reuse, R25 ;  /* 0x000000190c197220 */ /* 0x040fe20000400000 */
[----:B------:R-:W-:Y:S02]  /*0ca0*/  HADD2.F32 R9, -RZ, R9.H1_H1 ;  /* 0x30000009ff097230 */ /* 0x000fe40000004100 */
[C---:B------:R-:W-:Y:S01]  /*0cb0*/  FMUL R8, R12.reuse, R27 ;  /* 0x0000001b0c087220 */ /* 0x040fe20000400000 */
[----:B------:R-:W-:-:S02]  /*0cc0*/  FMUL R29, R12, R29 ;  /* 0x0000001d0c1d7220 */ /* 0x000fc40000400000 */
[----:B------:R-:W-:Y:S01]  /*0cd0*/  FMUL R18, R12, R9 ;  /* 0x000000090c127220 */ /* 0x000fe20000400000 */
[----:B------:R-:W0:Y:S02]  /*0ce0*/  LDS.128 R4, [R16] ;  /* 0x0000000010047984 */ /* 0x000e240000000c00 */
[----:B0-----:R-:W-:Y:S01]  /*0cf0*/  FMUL R4, R25, R4 ;  /* 0x0000000419047220 */ /* 0x001fe20000400000 */
[----:B------:R-:W-:Y:S01]  /*0d00*/  FMUL R5, R8, R5 ;  /* 0x0000000508057220 */ /* 0x000fe20000400000 */
[----:B------:R-:W-:Y:S01]  /*0d10*/  FMUL R29, R6, R29 ;  /* 0x0000001d061d7220 */ /* 0x000fe20000400000 */
[----:B------:R-:W-:Y:S01]  /*0d20*/  FMUL R18, R7, R18 ;  /* 0x0000001207127220 */ /* 0x000fe20000400000 */
[----:B------:R-:W-:Y:S02]  /*0d30*/  IMAD.WIDE R6, R21, 0x2, R10 ;  /* 0x0000000215067825 */ /* 0x000fe400078e020a */
[----:B------:R-:W-:Y:S02]  /*0d40*/  F2FP.F16.F32.PACK_AB R4, R5, R4 ;  /* 0x000000040504723e */ /* 0x000fe400000000ff */
[----:B------:R-:W-:-:S05]  /*0d50*/  F2FP.F16.F32.PACK_AB R5, R18, R29 ;  /* 0x0000001d1205723e */ /* 0x000fca00000000ff */
[----:B------:R0:W-:Y:S01]  /*0d60*/  @!P4 STG.E.64 desc[UR6][R6.64], R4 ;  /* 0x000000040600c986 */ /* 0x0001e2000c101b06 */
[----:B------:R-:W-:Y:S05]  /*0d70*/  @!P0 BRA `(.L_x_2) ;  /* 0xfffffffc007c8947 */ /* 0x000fea000383ffff */
[----:B------:R-:W-:Y:S05]  /*0d80*/  EXIT ;  /* 0x000000000000794d */ /* 0x000fea0003800000 */
.L_x_0:
[----:B------:R-:W-:Y:S01]  /*0d90*/  MOV R0, 0x0 ;  /* 0x0000000000007802 */ /* 0x000fe20000000f00 */
[----:B------:R-:W-:Y:S01]  /*0da0*/  ULDC.64 UR4, c[0x4][0x18] ;  /* 0x0100060000047ab9 */ /* 0x000fe20000000a00 */
[----:B------:R-:W-:Y:S01]  /*0db0*/  ULDC.64 UR6, c[0x4][0x8] ;  /* 0x0100020000067ab9 */ /* 0x000fe20000000a00 */
[----:B------:R-:W-:Y:S01]  /*0dc0*/  IMAD.U32 R4, RZ, RZ, UR4 ;  /* 0x00000004ff047e24 */ /* 0x000fe2000f8e00ff */
[----:B-----5:R0:W1:Y:S01]  /*0dd0*/  LDC.64 R2, c[0x4][R0] ;  /* 0x0100000000027b82 */ /* 0x0200620000000a00 */
[----:B------:R-:W-:Y:S01]  /*0de0*/  IMAD.U32 R5, RZ, RZ, UR5 ;  /* 0x00000005ff057e24 */ /* 0x000fe2000f8e00ff */
[----:B------:R-:W-:Y:S01]  /*0df0*/  ULDC.64 UR4, c[0x4][0x10] ;  /* 0x0100040000047ab9 */ /* 0x000fe20000000a00 */
[----:B0-----:R-:W-:-:S07]  /*0e00*/  IMAD.U32 R10, RZ, RZ, UR6 ;  /* 0x00000006ff0a7e24 */ /* 0x001fce000f8e00ff */
[----:B------:R-:W-:Y:S01]  /*0e10*/  LEPC R20, `(.L_x_3) ;  /* 0x000000007014794e */ /* 0x000fe20000000000 */
[----:B------:R-:W-:Y:S02]  /*0e20*/  IMAD.U32 R6, RZ, RZ, UR4 ;  /* 0x00000004ff067e24 */ /* 0x000fe4000f8e00ff */
[----:B------:R-:W-:Y:S02]  /*0e30*/  IMAD.U32 R7, RZ, RZ, UR5 ;  /* 0x00000005ff077e24 */ /* 0x000fe4000f8e00ff */
[----:B------:R-:W-:Y:S02]  /*0e40*/  IMAD.U32 R11, RZ, RZ, UR7 ;  /* 0x00000007ff0b7e24 */ /* 0x000fe4000f8e00ff */
[----:B------:R-:W-:Y:S02]  /*0e50*/  IMAD.MOV.U32 R8, RZ, RZ, 0x28 ;  /* 0x00000028ff087424 */ /* 0x000fe400078e00ff */
[----:B------:R-:W-:Y:S02]  /*0e60*/  IMAD.MOV.U32 R12, RZ, RZ, 0x1 ;  /* 0x00000001ff0c7424 */ /* 0x000fe400078e00ff */
[----:B------:R-:W-:-:S07]  /*0e70*/  IMAD.MOV.U32 R13, RZ, RZ, RZ ;  /* 0x000000ffff0d7224 */ /* 0x000fce00078e00ff */
[----:B-1----:R-:W-:Y:S05]  /*0e80*/  CALL.ABS.NOINC R2 ;  /* 0x0000000002007343 */ /* 0x002fea0003c00000 */
.L_x_3:
[----:B------:R-:W-:Y:S05]  /*0e90*/  BRA `(.L_x_3) ;  /* 0xfffffffc00fc7947 */ /* 0x000fea000383ffff */
.L_x_4:
[----:B------:R-:W-:-:S00]  /*0ea0*/  BRA `(.L_x_4) ;  /* 0xfffffffc00fc7947 */ /* 0x000fc0000383ffff */
[----:B------:R-:W-:-:S00]  /*0eb0*/  NOP ;  /* 0x0000000000007918 */ /* 0x000fc00000000000 */
        /* <DEDUP_REMOVED lines=12> */
.L_x_5:


//--------------------- .nv.global.init           --------------------------
	.section	.nv.global.init,"aw",@progbits
.nv.global.init:
	.type		assertFunc_0,@object
	.size		assertFunc_0,(_$_str - assertFunc_0)
assertFunc_0:
        /*0000*/ 	.byte	0x75, 0x6e, 0x6b, 0x6e, 0x6f, 0x77, 0x6e, 0x00
	.type		_$_str,@object
	.size		_$_str,(assertMessage_0 - _$_str)
_$_str:
        /*0008*/ 	.byte	0x5f, 0x5f, 0x43, 0x55, 0x44, 0x41, 0x5f, 0x46, 0x54, 0x5a, 0x00
	.type		assertMessage_0,@object
	.size		assertMessage_0,(assertFile_0 - assertMessage_0)
assertMessage_0:
        /*0013*/ 	.byte	0x69, 0x6e, 0x64, 0x65, 0x78, 0x20, 0x6f, 0x75, 0x74, 0x20, 0x6f, 0x66, 0x20, 0x62, 0x6f, 0x75
        /*0023*/ 	.byte	0x6e, 0x64, 0x73, 0x3a, 0x20, 0x30, 0x20, 0x3c, 0x3d, 0x20, 0x74, 0x6d, 0x70, 0x34, 0x20, 0x3c
        /*0033*/ 	.byte	0x20, 0x31, 0x32, 0x38, 0x32, 0x35, 0x36, 0x00
	.type		assertFile_0,@object
	.size		assertFile_0,(.L_1 - assertFile_0)
assertFile_0:
        /*003b*/ 	.byte	0x2e, 0x2f, 0x6c, 0x6f, 0x63, 0x61, 0x6c, 0x5f, 0x63, 0x61, 0x63, 0x68, 0x65, 0x2f, 0x79, 0x69
        /*004b*/ 	.byte	0x2f, 0x63, 0x79, 0x69, 0x68, 0x6d, 0x65, 0x37, 0x74, 0x33, 0x35, 0x34, 0x78, 0x64, 0x65, 0x6b
        /*005b*/ 	.byte	0x6b, 0x75, 0x35, 0x72, 0x6b, 0x73, 0x37, 0x77, 0x61, 0x6f, 0x74, 0x71, 0x64, 0x6e, 0x7a, 0x33
        /*006b*/ 	.byte	0x6d, 0x70, 0x6f, 0x34, 0x37, 0x71, 0x33, 0x75, 0x68, 0x71, 0x6a, 0x74, 0x72, 0x35, 0x69, 0x78
        /*007b*/ 	.byte	0x72, 0x67, 0x6f, 0x6c, 0x62, 0x2e, 0x70, 0x79, 0x00
.L_1:


//--------------------- .nv.shared.triton_red_fused__to_copy_add_embedding_mean_mul_pow_rsqrt_0 --------------------------
	.section	.nv.shared.triton_red_fused__to_copy_add_embedding_mean_mul_pow_rsqrt_0,"aw",@nobits
	.sectionflags	@""
	.align	16
	.zero		1024


//--------------------- .nv.constant0.triton_red_fused__to_copy_add_embedding_mean_mul_pow_rsqrt_0 --------------------------
	.section	.nv.constant0.triton_red_fused__to_copy_add_embedding_mean_mul_pow_rsqrt_0,"a",@progbits
	.sectionflags	@""
	.align	4
.nv.constant0.triton_red_fused__to_copy_add_embedding_mean_mul_pow_rsqrt_0:
	.zero		592


//--------------------- SYMBOLS --------------------------

	.type		__assertfail,@function
